//
// Generated by NVIDIA NVVM Compiler
//
// Compiler Build ID: CL-36424714
// Cuda compilation tools, release 13.0, V13.0.88
// Based on NVVM 20.0.0
//

.version 9.0
.target sm_100
.address_size 64

	// .globl	_Z14hello_from_gpuv
.extern .func  (.param .b32 func_retval0) vprintf
(
	.param .b64 vprintf_param_0,
	.param .b64 vprintf_param_1
)
;
.global .align 1 .b8 $str[55] = {83, 112, 97, 119, 110, 105, 110, 103, 32, 71, 80, 85, 32, 84, 104, 114, 101, 97, 100, 32, 102, 114, 111, 109, 32, 98, 108, 111, 99, 107, 45, 37, 100, 32, 97, 110, 100, 32, 116, 104, 114, 101, 97, 100, 45, 40, 37, 100, 44, 37, 100, 41, 33, 10};

.visible .entry _Z14hello_from_gpuv()
{
	.local .align 8 .b8 	__local_depot0[16];
	.reg .b64 	%SP;
	.reg .b64 	%SPL;
	.reg .b32 	%r<6>;
	.reg .b64 	%rd<5>;

	mov.u64 	%SPL, __local_depot0;
	cvta.local.u64 	%SP, %SPL;
	add.u64 	%rd1, %SP, 0;
	add.u64 	%rd2, %SPL, 0;
	mov.u32 	%r1, %ctaid.x;
	mov.u32 	%r2, %tid.x;
	mov.u32 	%r3, %tid.y;
	st.local.v2.u32 	[%rd2], {%r1, %r2};
	st.local.u32 	[%rd2+8], %r3;
	mov.u64 	%rd3, $str;
	cvta.global.u64 	%rd4, %rd3;
	{ // callseq 0, 0
	.param .b64 param0;
	st.param.b64 	[param0], %rd4;
	.param .b64 param1;
	st.param.b64 	[param1], %rd1;
	.param .b32 retval0;
	call.uni (retval0), 
	vprintf, 
	(
	param0, 
	param1
	);
	ld.param.b32 	%r4, [retval0];
	} // callseq 0
	ret;

}


// ===== COMPILED SASS (sm_100) =====

	.target	sm_100

	.elftype	@"ET_EXEC"


//--------------------- .note.nv.tkinfo           --------------------------
	.section	.note.nv.tkinfo,"",@"SHT_NOTE"
	.sectionflags	@"SHF_NOTE_NV_TKINFO"
	.tkinfo
        /*0018*/ 	.word	0x00000002
        /*0030*/ 	.string	""
        /*0030*/ 	.string	"ptxas"
        /*0030*/ 	.string	"Cuda compilation tools, release 13.0, V13.0.88"
        /*0030*/ 	.string	"Build cuda_13.0.r13.0/compiler.36424714_0"
        /*0030*/ 	.string	"-arch sm_100 -m 64 "



//--------------------- .note.nv.cuinfo           --------------------------
	.section	.note.nv.cuinfo,"",@"SHT_NOTE"
	.sectionflags	@"SHF_NOTE_NV_CUINFO"
        /*0018*/ 	.short	0x0002
        /*001a*/ 	.short	0x0064
        /*001c*/ 	.short	0x0082
	.zero		2


//--------------------- .nv.info                  --------------------------
	.section	.nv.info,"",@"SHT_CUDA_INFO"
	.align	4


	//----- nvinfo : EIATTR_REGCOUNT
	.align		4
        /*0000*/ 	.byte	0x04, 0x2f
        /*0002*/ 	.short	(.L_2 - .L_1)
	.align		4
.L_1:
        /*0004*/ 	.word	index@(_Z14hello_from_gpuv)
        /*0008*/ 	.word	0x00000018


	//----- nvinfo : EIATTR_FRAME_SIZE
	.align		4
.L_2:
        /*000c*/ 	.byte	0x04, 0x11
        /*000e*/ 	.short	(.L_4 - .L_3)
	.align		4
.L_3:
        /*0010*/ 	.word	index@(_Z14hello_from_gpuv)
        /*0014*/ 	.word	0x00000010


	//----- nvinfo : EIATTR_MIN_STACK_SIZE
	.align		4
.L_4:
        /*0018*/ 	.byte	0x04, 0x12
        /*001a*/ 	.short	(.L_6 - .L_5)
	.align		4
.L_5:
        /*001c*/ 	.word	index@(_Z14hello_from_gpuv)
        /*0020*/ 	.word	0x00000010
.L_6:


//--------------------- .nv.compat                --------------------------
	.section	.nv.compat,"",@"SHT_CUDA_COMPAT_INFO"
	.align	4
        /*0000*/ 	.byte	0x02, 0x09, 0x00, 0x00, 0x02, 0x02, 0x01, 0x00, 0x02, 0x05, 0x05, 0x00, 0x03, 0x07, 0x01, 0x01
        /*0010*/ 	.byte	0x02, 0x03, 0x00, 0x00, 0x02, 0x06, 0x01, 0x00, 0x04, 0x0b, 0x08, 0x00, 0x09, 0x00, 0x00, 0x00
        /*0020*/ 	.byte	0x00, 0x00, 0x00, 0x00


//--------------------- .nv.info._Z14hello_from_gpuv --------------------------
	.section	.nv.info._Z14hello_from_gpuv,"",@"SHT_CUDA_INFO"
	.sectionflags	@""
	.align	4


	//----- nvinfo : EIATTR_CUDA_API_VERSION
	.align		4
        /*0000*/ 	.byte	0x04, 0x37
        /*0002*/ 	.short	(.L_8 - .L_7)
.L_7:
        /*0004*/ 	.word	0x00000082


	//----- nvinfo : EIATTR_SPARSE_MMA_MASK
	.align		4
.L_8:
        /*0008*/ 	.byte	0x03, 0x50
        /*000a*/ 	.short	0x0000


	//----- nvinfo : EIATTR_MAXREG_COUNT
	.align		4
        /*000c*/ 	.byte	0x03, 0x1b
        /*000e*/ 	.short	0x00ff


	//----- nvinfo : EIATTR_EXTERNS
	.align		4
        /*0010*/ 	.byte	0x04, 0x0f
        /*0012*/ 	.short	(.L_10 - .L_9)


	//   ....[0]....
	.align		4
.L_9:
        /*0014*/ 	.word	index@(vprintf)


	//----- nvinfo : EIATTR_MERCURY_ISA_VERSION
	.align		4
.L_10:
        /*0018*/ 	.byte	0x03, 0x5f
        /*001a*/ 	.short	0x0101


	//----- nvinfo : EIATTR_VRC_CTA_INIT_COUNT
	.align		4
        /*001c*/ 	.byte	0x02, 0x4a
	.zero		1
	.zero		1


	//----- nvinfo : EIATTR_SYSCALL_OFFSETS
	.align		4
        /*0020*/ 	.byte	0x04, 0x46
        /*0022*/ 	.short	(.L_12 - .L_11)


	//   ....[0]....
.L_11:
        /*0024*/ 	.word	0x00000110


	//----- nvinfo : EIATTR_EXIT_INSTR_OFFSETS
	.align		4
.L_12:
        /*0028*/ 	.byte	0x04, 0x1c
        /*002a*/ 	.short	(.L_14 - .L_13)


	//   ....[0]....
.L_13:
        /*002c*/ 	.word	0x00000120


	//----- nvinfo : EIATTR_SW_WAR
	.align		4
.L_14:
        /*0030*/ 	.byte	0x04, 0x36
        /*0032*/ 	.short	(.L_16 - .L_15)
.L_15:
        /*0034*/ 	.word	0x00000008
.L_16:


//--------------------- .nv.callgraph             --------------------------
	.section	.nv.callgraph,"",@"SHT_CUDA_CALLGRAPH"
	.align	4
	.sectionentsize	8
	.align		4
        /*0000*/ 	.word	0x00000000
	.align		4
        /*0004*/ 	.word	0xffffffff
	.align		4
        /*0008*/ 	.word	index@(_Z14hello_from_gpuv)
	.align		4
        /*000c*/ 	.word	index@(vprintf)
	.align		4
        /*0010*/ 	.word	0x00000000
	.align		4
        /*0014*/ 	.word	0xfffffffe
	.align		4
        /*0018*/ 	.word	0x00000000
	.align		4
        /*001c*/ 	.word	0xfffffffd
	.align		4
        /*0020*/ 	.word	0x00000000
	.align		4
        /*0024*/ 	.word	0xfffffffc


//--------------------- .nv.constant4             --------------------------
	.section	.nv.constant4,"a",@progbits
	.align	8
	.align		8
.nv.constant4:
        /*0000*/ 	.dword	vprintf
	.align		8
        /*0008*/ 	.dword	$str


//--------------------- .text._Z14hello_from_gpuv --------------------------
	.section	.text._Z14hello_from_gpuv,"ax",@progbits
	.align	128
        .global         _Z14hello_from_gpuv
        .type           _Z14hello_from_gpuv,@function
        .size           _Z14hello_from_gpuv,(.L_x_2 - _Z14hello_from_gpuv)
        .other          _Z14hello_from_gpuv,@"STO_CUDA_ENTRY STV_DEFAULT"
_Z14hello_from_gpuv:
.text._Z14hello_from_gpuv:
[----:B------:R-:W0:Y:S01]  /*0000*/  LDC R1, c[0x0][0x37c] ;  /* 0x0000df00ff017b82 */ /* 0x000e220000000800 */
[----:B------:R-:W1:Y:S01]  /*0010*/  S2R R8, SR_CTAID.X ;  /* 0x0000000000087919 */ /* 0x000e620000002500 */
[----:B0-----:R-:W-:Y:S01]  /*0020*/  VIADD R1, R1, 0xfffffff0 ;  /* 0xfffffff001017836 */ /* 0x001fe20000000000 */
[----:B------:R-:W-:Y:S01]  /*0030*/  MOV R0, 0x0 ;  /* 0x0000000000007802 */ /* 0x000fe20000000f00 */
[----:B------:R-:W0:Y:S01]  /*0040*/  LDCU UR4, c[0x0][0x2f8] ;  /* 0x00005f00ff0477ac */ /* 0x000e220008000800 */
[----:B------:R-:W1:Y:S03]  /*0050*/  S2R R9, SR_TID.X ;  /* 0x0000000000097919 */ /* 0x000e660000002100 */
[----:B------:R2:W3:Y:S01]  /*0060*/  LDC.64 R2, c[0x4][R0] ;  /* 0x0100000000027b82 */ /* 0x0004e20000000a00 */
[----:B------:R-:W4:Y:S01]  /*0070*/  LDCU.64 UR6, c[0x4][0x8] ;  /* 0x01000100ff0677ac */ /* 0x000f220008000a00 */
[----:B------:R-:W5:Y:S01]  /*0080*/  S2R R10, SR_TID.Y ;  /* 0x00000000000a7919 */ /* 0x000f620000002200 */
[----:B------:R-:W2:Y:S01]  /*0090*/  LDCU UR5, c[0x0][0x2fc] ;  /* 0x00005f80ff0577ac */ /* 0x000ea20008000800 */
[----:B0-----:R-:W-:Y:S01]  /*00a0*/  IADD3 R6, P0, PT, R1, UR4, RZ ;  /* 0x0000000401067c10 */ /* 0x001fe2000ff1e0ff */
[----:B----4-:R-:W-:Y:S01]  /*00b0*/  IMAD.U32 R4, RZ, RZ, UR6 ;  /* 0x00000006ff047e24 */ /* 0x010fe2000f8e00ff */
[----:B------:R-:W-:-:S03]  /*00c0*/  MOV R5, UR7 ;  /* 0x0000000700057c02 */ /* 0x000fc60008000f00 */
[----:B--2---:R-:W-:Y:S01]  /*00d0*/  IMAD.X R7, RZ, RZ, UR5, P0 ;  /* 0x00000005ff077e24 */ /* 0x004fe200080e06ff */
[----:B-1----:R0:W-:Y:S04]  /*00e0*/  STL.64 [R1], R8 ;  /* 0x0000000801007387 */ /* 0x0021e80000100a00 */
[----:B-----5:R0:W-:Y:S03]  /*00f0*/  STL [R1+0x8], R10 ;  /* 0x0000080a01007387 */ /* 0x0201e60000100800 */
[----:B------:R-:W-:-:S07]  /*0100*/  LEPC R20, `(.L_x_0) ;  /* 0x000000001014794e */ /* 0x000fce0000000000 */
[----:B0--3--:R-:W-:Y:S05]  /*0110*/  CALL.ABS.NOINC R2 ;  /* 0x0000000002007343 */ /* 0x009fea0003c00000 */
.L_x_0:
[----:B------:R-:W-:Y:S05]  /*0120*/  EXIT ;  /* 0x000000000000794d */ /* 0x000fea0003800000 */
.L_x_1:
[----:B------:R-:W-:-:S00]  /*0130*/  BRA `(.L_x_1) ;  /* 0xfffffffc00fc7947 */ /* 0x000fc0000383ffff */
[----:B------:R-:W-:-:S00]  /*0140*/  NOP ;  /* 0x0000000000007918 */ /* 0x000fc00000000000 */
        /* <DEDUP_REMOVED lines=11> */
.L_x_2:


//--------------------- .nv.global.init           --------------------------
	.section	.nv.global.init,"aw",@progbits
.nv.global.init:
	.type		$str,@object
	.size		$str,(.L_0 - $str)
$str:
        /*0000*/ 	.byte	0x53, 0x70, 0x61, 0x77, 0x6e, 0x69, 0x6e, 0x67, 0x20, 0x47, 0x50, 0x55, 0x20, 0x54, 0x68, 0x72
        /*0010*/ 	.byte	0x65, 0x61, 0x64, 0x20, 0x66, 0x72, 0x6f, 0x6d, 0x20, 0x62, 0x6c, 0x6f, 0x63, 0x6b, 0x2d, 0x25
        /*0020*/ 	.byte	0x64, 0x20, 0x61, 0x6e, 0x64, 0x20, 0x74, 0x68, 0x72, 0x65, 0x61, 0x64, 0x2d, 0x28, 0x25, 0x64
        /*0030*/ 	.byte	0x2c, 0x25, 0x64, 0x29, 0x21, 0x0a, 0x00
.L_0:


//--------------------- .nv.shared.reserved.0     --------------------------
	.section	.nv.shared.reserved.0,"aw",@nobits
	.weak		__nv_reservedSMEM_offset_0_alias
	.size		__nv_reservedSMEM_offset_0_alias, 0, 64
	.other		__nv_reservedSMEM_offset_0_alias,@"STO_CUDA_RESERVED_SHARED STV_DEFAULT"
__nv_reservedSMEM_offset_0_alias:
	.zero		0
	.zero		64


//--------------------- .nv.constant0._Z14hello_from_gpuv --------------------------
	.section	.nv.constant0._Z14hello_from_gpuv,"a",@progbits
	.sectionflags	@""
	.align	4
.nv.constant0._Z14hello_from_gpuv:
	.zero		896


//--------------------- SYMBOLS --------------------------

	.type		.nv.reservedSmem.offset0,@object
	.size		.nv.reservedSmem.offset0,0x4
	.type		vprintf,@function
